//
// Generated by NVIDIA NVVM Compiler
//
// Compiler Build ID: CL-36424714
// Cuda compilation tools, release 13.0, V13.0.88
// Based on NVVM 20.0.0
//

.version 9.0
.target sm_100
.address_size 64

	// .globl	_Z14kernel_simpsonPdS_j
.global .align 4 .b8 precalc_xorwow_matrix[102400];
.global .align 4 .b8 precalc_xorwow_offset_matrix[102400];
.global .align 4 .b8 mrg32k3aM1[2304];
.global .align 4 .b8 mrg32k3aM2[2304];
.global .align 4 .b8 mrg32k3aM1SubSeq[2016];
.global .align 4 .b8 mrg32k3aM2SubSeq[2016];
.global .align 4 .b8 mrg32k3aM1Seq[2304];
.global .align 4 .b8 mrg32k3aM2Seq[2304];
.const .align 8 .b8 __cr_lgamma_table[72];
// _ZZ6reducePdS_jE5sdata has been demoted

.visible .entry _Z14kernel_simpsonPdS_j(
	.param .u64 .ptr .align 1 _Z14kernel_simpsonPdS_j_param_0,
	.param .u64 .ptr .align 1 _Z14kernel_simpsonPdS_j_param_1,
	.param .u32 _Z14kernel_simpsonPdS_j_param_2
)
{
	.reg .pred 	%p<2>;
	.reg .b32 	%r<6>;
	.reg .b64 	%rd<5>;
	.reg .b64 	%fd<3>;

	ld.param.u64 	%rd1, [_Z14kernel_simpsonPdS_j_param_1];
	mov.u32 	%r2, %ntid.x;
	mov.u32 	%r3, %ctaid.x;
	mov.u32 	%r4, %tid.x;
	mad.lo.s32 	%r5, %r2, %r3, %r4;
	add.s32 	%r1, %r5, -1;
	setp.lt.s32 	%p1, %r1, 1;
	@%p1 bra 	$L__BB0_2;
	cvta.to.global.u64 	%rd2, %rd1;
	cvt.rn.f64.u32 	%fd1, %r1;
	rcp.rn.f64 	%fd2, %fd1;
	mul.wide.u32 	%rd3, %r1, 8;
	add.s64 	%rd4, %rd2, %rd3;
	st.global.f64 	[%rd4], %fd2;
$L__BB0_2:
	ret;

}
	// .globl	_Z6reducePdS_j
.visible .entry _Z6reducePdS_j(
	.param .u64 .ptr .align 1 _Z6reducePdS_j_param_0,
	.param .u64 .ptr .align 1 _Z6reducePdS_j_param_1,
	.param .u32 _Z6reducePdS_j_param_2
)
{
	.reg .pred 	%p<6>;
	.reg .b32 	%r<17>;
	.reg .b64 	%rd<9>;
	.reg .b64 	%fd<6>;
	// demoted variable
	.shared .align 8 .b8 _ZZ6reducePdS_jE5sdata[8192];
	ld.param.u64 	%rd1, [_Z6reducePdS_j_param_0];
	ld.param.u64 	%rd2, [_Z6reducePdS_j_param_1];
	ld.param.u32 	%r8, [_Z6reducePdS_j_param_2];
	mov.u32 	%r1, %tid.x;
	mov.u32 	%r2, %ctaid.x;
	mov.u32 	%r3, %ntid.x;
	mad.lo.s32 	%r4, %r2, %r3, %r1;
	setp.ge.u32 	%p1, %r4, %r8;
	@%p1 bra 	$L__BB1_8;
	cvta.to.global.u64 	%rd3, %rd1;
	mul.wide.s32 	%rd4, %r4, 8;
	add.s64 	%rd5, %rd3, %rd4;
	ld.global.f64 	%fd1, [%rd5];
	shl.b32 	%r9, %r1, 3;
	mov.u32 	%r10, _ZZ6reducePdS_jE5sdata;
	add.s32 	%r5, %r10, %r9;
	st.shared.f64 	[%r5], %fd1;
	bar.sync 	0;
	setp.lt.u32 	%p2, %r3, 2;
	@%p2 bra 	$L__BB1_6;
	mov.b32 	%r16, 1;
$L__BB1_3:
	shl.b32 	%r7, %r16, 1;
	add.s32 	%r12, %r7, -1;
	and.b32  	%r13, %r12, %r1;
	setp.ne.s32 	%p3, %r13, 0;
	@%p3 bra 	$L__BB1_5;
	shl.b32 	%r14, %r16, 3;
	add.s32 	%r15, %r5, %r14;
	ld.shared.f64 	%fd2, [%r15];
	ld.shared.f64 	%fd3, [%r5];
	add.f64 	%fd4, %fd2, %fd3;
	st.shared.f64 	[%r5], %fd4;
$L__BB1_5:
	bar.sync 	0;
	setp.lt.u32 	%p4, %r7, %r3;
	mov.u32 	%r16, %r7;
	@%p4 bra 	$L__BB1_3;
$L__BB1_6:
	setp.ne.s32 	%p5, %r1, 0;
	@%p5 bra 	$L__BB1_8;
	ld.shared.f64 	%fd5, [_ZZ6reducePdS_jE5sdata];
	cvta.to.global.u64 	%rd6, %rd2;
	mul.wide.u32 	%rd7, %r2, 8;
	add.s64 	%rd8, %rd6, %rd7;
	st.global.f64 	[%rd8], %fd5;
$L__BB1_8:
	ret;

}


// ===== COMPILED SASS (sm_100) =====

	.target	sm_100

	.elftype	@"ET_EXEC"


//--------------------- .note.nv.tkinfo           --------------------------
	.section	.note.nv.tkinfo,"",@"SHT_NOTE"
	.sectionflags	@"SHF_NOTE_NV_TKINFO"
	.tkinfo
        /*0018*/ 	.word	0x00000002
        /*0030*/ 	.string	""
        /*0030*/ 	.string	"ptxas"
        /*0030*/ 	.string	"Cuda compilation tools, release 13.0, V13.0.88"
        /*0030*/ 	.string	"Build cuda_13.0.r13.0/compiler.36424714_0"
        /*0030*/ 	.string	"-arch sm_100 -m 64 "



//--------------------- .note.nv.cuinfo           --------------------------
	.section	.note.nv.cuinfo,"",@"SHT_NOTE"
	.sectionflags	@"SHF_NOTE_NV_CUINFO"
        /*0018*/ 	.short	0x0002
        /*001a*/ 	.short	0x0064
        /*001c*/ 	.short	0x0082
	.zero		2


//--------------------- .nv.info                  --------------------------
	.section	.nv.info,"",@"SHT_CUDA_INFO"
	.align	4


	//----- nvinfo : EIATTR_REGCOUNT
	.align		4
        /*0000*/ 	.byte	0x04, 0x2f
        /*0002*/ 	.short	(.L_10 - .L_9)
	.align		4
.L_9:
        /*0004*/ 	.word	index@(_Z14kernel_simpsonPdS_j)
        /*0008*/ 	.word	0x0000000e


	//----- nvinfo : EIATTR_FRAME_SIZE
	.align		4
.L_10:
        /*000c*/ 	.byte	0x04, 0x11
        /*000e*/ 	.short	(.L_12 - .L_11)
	.align		4
.L_11:
        /*0010*/ 	.word	index@($__internal_0_$__cuda_sm20_dblrcp_rn_slowpath_v3)
        /*0014*/ 	.word	0x00000000


	//----- nvinfo : EIATTR_FRAME_SIZE
	.align		4
.L_12:
        /*0018*/ 	.byte	0x04, 0x11
        /*001a*/ 	.short	(.L_14 - .L_13)
	.align		4
.L_13:
        /*001c*/ 	.word	index@(_Z14kernel_simpsonPdS_j)
        /*0020*/ 	.word	0x00000000


	//----- nvinfo : EIATTR_REGCOUNT
	.align		4
.L_14:
        /*0024*/ 	.byte	0x04, 0x2f
        /*0026*/ 	.short	(.L_16 - .L_15)
	.align		4
.L_15:
        /*0028*/ 	.word	index@(_Z6reducePdS_j)
        /*002c*/ 	.word	0x0000000d


	//----- nvinfo : EIATTR_FRAME_SIZE
	.align		4
.L_16:
        /*0030*/ 	.byte	0x04, 0x11
        /*0032*/ 	.short	(.L_18 - .L_17)
	.align		4
.L_17:
        /*0034*/ 	.word	index@(_Z6reducePdS_j)
        /*0038*/ 	.word	0x00000000


	//----- nvinfo : EIATTR_MIN_STACK_SIZE
	.align		4
.L_18:
        /*003c*/ 	.byte	0x04, 0x12
        /*003e*/ 	.short	(.L_20 - .L_19)
	.align		4
.L_19:
        /*0040*/ 	.word	index@(_Z6reducePdS_j)
        /*0044*/ 	.word	0x00000000


	//----- nvinfo : EIATTR_MIN_STACK_SIZE
	.align		4
.L_20:
        /*0048*/ 	.byte	0x04, 0x12
        /*004a*/ 	.short	(.L_22 - .L_21)
	.align		4
.L_21:
        /*004c*/ 	.word	index@(_Z14kernel_simpsonPdS_j)
        /*0050*/ 	.word	0x00000000
.L_22:


//--------------------- .nv.compat                --------------------------
	.section	.nv.compat,"",@"SHT_CUDA_COMPAT_INFO"
	.align	4
        /*0000*/ 	.byte	0x02, 0x09, 0x00, 0x00, 0x02, 0x02, 0x01, 0x00, 0x02, 0x05, 0x05, 0x00, 0x03, 0x07, 0x01, 0x01
        /*0010*/ 	.byte	0x02, 0x03, 0x00, 0x00, 0x02, 0x06, 0x01, 0x00, 0x04, 0x0b, 0x08, 0x00, 0x01, 0x00, 0x00, 0x00
        /*0020*/ 	.byte	0x00, 0x00, 0x00, 0x00


//--------------------- .nv.info._Z6reducePdS_j   --------------------------
	.section	.nv.info._Z6reducePdS_j,"",@"SHT_CUDA_INFO"
	.sectionflags	@""
	.align	4


	//----- nvinfo : EIATTR_CUDA_API_VERSION
	.align		4
        /*0000*/ 	.byte	0x04, 0x37
        /*0002*/ 	.short	(.L_24 - .L_23)
.L_23:
        /*0004*/ 	.word	0x00000082


	//----- nvinfo : EIATTR_KPARAM_INFO
	.align		4
.L_24:
        /*0008*/ 	.byte	0x04, 0x17
        /*000a*/ 	.short	(.L_26 - .L_25)
.L_25:
        /*000c*/ 	.word	0x00000000
        /*0010*/ 	.short	0x0002
        /*0012*/ 	.short	0x0010
        /*0014*/ 	.byte	0x00, 0xf0, 0x11, 0x00


	//----- nvinfo : EIATTR_KPARAM_INFO
	.align		4
.L_26:
        /*0018*/ 	.byte	0x04, 0x17
        /*001a*/ 	.short	(.L_28 - .L_27)
.L_27:
        /*001c*/ 	.word	0x00000000
        /*0020*/ 	.short	0x0001
        /*0022*/ 	.short	0x0008
        /*0024*/ 	.byte	0x00, 0xf5, 0x21, 0x00


	//----- nvinfo : EIATTR_KPARAM_INFO
	.align		4
.L_28:
        /*0028*/ 	.byte	0x04, 0x17
        /*002a*/ 	.short	(.L_30 - .L_29)
.L_29:
        /*002c*/ 	.word	0x00000000
        /*0030*/ 	.short	0x0000
        /*0032*/ 	.short	0x0000
        /*0034*/ 	.byte	0x00, 0xf5, 0x21, 0x00


	//----- nvinfo : EIATTR_SPARSE_MMA_MASK
	.align		4
.L_30:
        /*0038*/ 	.byte	0x03, 0x50
        /*003a*/ 	.short	0x0000


	//----- nvinfo : EIATTR_MAXREG_COUNT
	.align		4
        /*003c*/ 	.byte	0x03, 0x1b
        /*003e*/ 	.short	0x00ff


	//----- nvinfo : EIATTR_NUM_BARRIERS
	.align		4
        /*0040*/ 	.byte	0x02, 0x4c
        /*0042*/ 	.byte	0x01
	.zero		1


	//----- nvinfo : EIATTR_MERCURY_ISA_VERSION
	.align		4
        /*0044*/ 	.byte	0x03, 0x5f
        /*0046*/ 	.short	0x0101


	//----- nvinfo : EIATTR_VRC_CTA_INIT_COUNT
	.align		4
        /*0048*/ 	.byte	0x02, 0x4a
	.zero		1
	.zero		1


	//----- nvinfo : EIATTR_EXIT_INSTR_OFFSETS
	.align		4
        /*004c*/ 	.byte	0x04, 0x1c
        /*004e*/ 	.short	(.L_32 - .L_31)


	//   ....[0]....
.L_31:
        /*0050*/ 	.word	0x00000070


	//   ....[1]....
        /*0054*/ 	.word	0x00000220


	//   ....[2]....
        /*0058*/ 	.word	0x000002a0


	//----- nvinfo : EIATTR_CBANK_PARAM_SIZE
	.align		4
.L_32:
        /*005c*/ 	.byte	0x03, 0x19
        /*005e*/ 	.short	0x0014


	//----- nvinfo : EIATTR_PARAM_CBANK
	.align		4
        /*0060*/ 	.byte	0x04, 0x0a
        /*0062*/ 	.short	(.L_34 - .L_33)
	.align		4
.L_33:
        /*0064*/ 	.word	index@(.nv.constant0._Z6reducePdS_j)
        /*0068*/ 	.short	0x0380
        /*006a*/ 	.short	0x0014


	//----- nvinfo : EIATTR_SW_WAR
	.align		4
.L_34:
        /*006c*/ 	.byte	0x04, 0x36
        /*006e*/ 	.short	(.L_36 - .L_35)
.L_35:
        /*0070*/ 	.word	0x00000008
.L_36:


//--------------------- .nv.info._Z14kernel_simpsonPdS_j --------------------------
	.section	.nv.info._Z14kernel_simpsonPdS_j,"",@"SHT_CUDA_INFO"
	.sectionflags	@""
	.align	4


	//----- nvinfo : EIATTR_CUDA_API_VERSION
	.align		4
        /*0000*/ 	.byte	0x04, 0x37
        /*0002*/ 	.short	(.L_38 - .L_37)
.L_37:
        /*0004*/ 	.word	0x00000082


	//----- nvinfo : EIATTR_KPARAM_INFO
	.align		4
.L_38:
        /*0008*/ 	.byte	0x04, 0x17
        /*000a*/ 	.short	(.L_40 - .L_39)
.L_39:
        /*000c*/ 	.word	0x00000000
        /*0010*/ 	.short	0x0002
        /*0012*/ 	.short	0x0010
        /*0014*/ 	.byte	0x00, 0xf0, 0x11, 0x00


	//----- nvinfo : EIATTR_KPARAM_INFO
	.align		4
.L_40:
        /*0018*/ 	.byte	0x04, 0x17
        /*001a*/ 	.short	(.L_42 - .L_41)
.L_41:
        /*001c*/ 	.word	0x00000000
        /*0020*/ 	.short	0x0001
        /*0022*/ 	.short	0x0008
        /*0024*/ 	.byte	0x00, 0xf5, 0x21, 0x00


	//----- nvinfo : EIATTR_KPARAM_INFO
	.align		4
.L_42:
        /*0028*/ 	.byte	0x04, 0x17
        /*002a*/ 	.short	(.L_44 - .L_43)
.L_43:
        /*002c*/ 	.word	0x00000000
        /*0030*/ 	.short	0x0000
        /*0032*/ 	.short	0x0000
        /*0034*/ 	.byte	0x00, 0xf5, 0x21, 0x00


	//----- nvinfo : EIATTR_SPARSE_MMA_MASK
	.align		4
.L_44:
        /*0038*/ 	.byte	0x03, 0x50
        /*003a*/ 	.short	0x0000


	//----- nvinfo : EIATTR_MAXREG_COUNT
	.align		4
        /*003c*/ 	.byte	0x03, 0x1b
        /*003e*/ 	.short	0x00ff


	//----- nvinfo : EIATTR_MERCURY_ISA_VERSION
	.align		4
        /*0040*/ 	.byte	0x03, 0x5f
        /*0042*/ 	.short	0x0101


	//----- nvinfo : EIATTR_VRC_CTA_INIT_COUNT
	.align		4
        /*0044*/ 	.byte	0x02, 0x4a
	.zero		1
	.zero		1


	//----- nvinfo : EIATTR_EXIT_INSTR_OFFSETS
	.align		4
        /*0048*/ 	.byte	0x04, 0x1c
        /*004a*/ 	.short	(.L_46 - .L_45)


	//   ....[0]....
.L_45:
        /*004c*/ 	.word	0x00000070


	//   ....[1]....
        /*0050*/ 	.word	0x000001c0


	//----- nvinfo : EIATTR_CRS_STACK_SIZE
	.align		4
.L_46:
        /*0054*/ 	.byte	0x04, 0x1e
        /*0056*/ 	.short	(.L_48 - .L_47)
.L_47:
        /*0058*/ 	.word	0x00000000


	//----- nvinfo : EIATTR_CBANK_PARAM_SIZE
	.align		4
.L_48:
        /*005c*/ 	.byte	0x03, 0x19
        /*005e*/ 	.short	0x0014


	//----- nvinfo : EIATTR_PARAM_CBANK
	.align		4
        /*0060*/ 	.byte	0x04, 0x0a
        /*0062*/ 	.short	(.L_50 - .L_49)
	.align		4
.L_49:
        /*0064*/ 	.word	index@(.nv.constant0._Z14kernel_simpsonPdS_j)
        /*0068*/ 	.short	0x0380
        /*006a*/ 	.short	0x0014


	//----- nvinfo : EIATTR_SW_WAR
	.align		4
.L_50:
        /*006c*/ 	.byte	0x04, 0x36
        /*006e*/ 	.short	(.L_52 - .L_51)
.L_51:
        /*0070*/ 	.word	0x00000008
.L_52:


//--------------------- .nv.callgraph             --------------------------
	.section	.nv.callgraph,"",@"SHT_CUDA_CALLGRAPH"
	.align	4
	.sectionentsize	8
	.align		4
        /*0000*/ 	.word	0x00000000
	.align		4
        /*0004*/ 	.word	0xffffffff
	.align		4
        /*0008*/ 	.word	0x00000000
	.align		4
        /*000c*/ 	.word	0xfffffffe
	.align		4
        /*0010*/ 	.word	0x00000000
	.align		4
        /*0014*/ 	.word	0xfffffffd
	.align		4
        /*0018*/ 	.word	0x00000000
	.align		4
        /*001c*/ 	.word	0xfffffffc


//--------------------- .nv.constant4             --------------------------
	.section	.nv.constant4,"a",@progbits
	.align	8
	.align		8
.nv.constant4:
        /*0000*/ 	.dword	precalc_xorwow_matrix
	.align		8
        /*0008*/ 	.dword	precalc_xorwow_offset_matrix
	.align		8
        /*0010*/ 	.dword	mrg32k3aM1
	.align		8
        /*0018*/ 	.dword	mrg32k3aM2
	.align		8
        /*0020*/ 	.dword	mrg32k3aM1SubSeq
	.align		8
        /*0028*/ 	.dword	mrg32k3aM2SubSeq
	.align		8
        /*0030*/ 	.dword	mrg32k3aM1Seq
	.align		8
        /*0038*/ 	.dword	mrg32k3aM2Seq


//--------------------- .nv.constant3             --------------------------
	.section	.nv.constant3,"a",@progbits
	.align	8
.nv.constant3:
	.type		__cr_lgamma_table,@object
	.size		__cr_lgamma_table,(.L_8 - __cr_lgamma_table)
__cr_lgamma_table:
        /*0000*/ 	.byte	0x00, 0x00, 0x00, 0x00, 0x00, 0x00, 0x00, 0x00, 0x00, 0x00, 0x00, 0x00, 0x00, 0x00, 0x00, 0x00
        /*0010*/ 	.byte	0xef, 0x39, 0xfa, 0xfe, 0x42, 0x2e, 0xe6, 0x3f, 0x02, 0x20, 0x2a, 0xfa, 0x0b, 0xab, 0xfc, 0x3f
        /*0020*/ 	.byte	0xf9, 0x2c, 0x92, 0x7c, 0xa7, 0x6c, 0x09, 0x40, 0xc9, 0x79, 0x44, 0x3c, 0x64, 0x26, 0x13, 0x40
        /*0030*/ 	.byte	0xca, 0x01, 0xcf, 0x3a, 0x27, 0x51, 0x1a, 0x40, 0x30, 0xcc, 0x2d, 0xf3, 0xe1, 0x0c, 0x21, 0x40
        /*0040*/ 	.byte	0x0d, 0xb7, 0xfc, 0x82, 0x8e, 0x35, 0x25, 0x40
.L_8:


//--------------------- .text._Z6reducePdS_j      --------------------------
	.section	.text._Z6reducePdS_j,"ax",@progbits
	.align	128
        .global         _Z6reducePdS_j
        .type           _Z6reducePdS_j,@function
        .size           _Z6reducePdS_j,(.L_x_11 - _Z6reducePdS_j)
        .other          _Z6reducePdS_j,@"STO_CUDA_ENTRY STV_DEFAULT"
_Z6reducePdS_j:
.text._Z6reducePdS_j:
[----:B------:R-:W-:Y:S01]  /*0000*/  LDC R1, c[0x0][0x37c] ;  /* 0x0000df00ff017b82 */ /* 0x000fe20000000800 */
[----:B------:R-:W0:Y:S01]  /*0010*/  S2R R9, SR_TID.X ;  /* 0x0000000000097919 */ /* 0x000e220000002100 */
[----:B------:R-:W0:Y:S01]  /*0020*/  LDCU UR8, c[0x0][0x360] ;  /* 0x00006c00ff0877ac */ /* 0x000e220008000800 */
[----:B------:R-:W0:Y:S01]  /*0030*/  S2R R8, SR_CTAID.X ;  /* 0x0000000000087919 */ /* 0x000e220000002500 */
[----:B------:R-:W1:Y:S01]  /*0040*/  LDCU UR4, c[0x0][0x390] ;  /* 0x00007200ff0477ac */ /* 0x000e620008000800 */
[----:B0-----:R-:W-:-:S05]  /*0050*/  IMAD R5, R8, UR8, R9 ;  /* 0x0000000808057c24 */ /* 0x001fca000f8e0209 */
[----:B-1----:R-:W-:-:S13]  /*0060*/  ISETP.GE.U32.AND P0, PT, R5, UR4, PT ;  /* 0x0000000405007c0c */ /* 0x002fda000bf06070 */
[----:B------:R-:W-:Y:S05]  /*0070*/  @P0 EXIT ;  /* 0x000000000000094d */ /* 0x000fea0003800000 */
[----:B------:R-:W0:Y:S01]  /*0080*/  LDC.64 R2, c[0x0][0x380] ;  /* 0x0000e000ff027b82 */ /* 0x000e220000000a00 */
[----:B------:R-:W1:Y:S01]  /*0090*/  LDCU.64 UR6, c[0x0][0x358] ;  /* 0x00006b00ff0677ac */ /* 0x000e620008000a00 */
[----:B0-----:R-:W-:-:S06]  /*00a0*/  IMAD.WIDE R2, R5, 0x8, R2 ;  /* 0x0000000805027825 */ /* 0x001fcc00078e0202 */
[----:B-1----:R-:W2:Y:S01]  /*00b0*/  LDG.E.64 R2, desc[UR6][R2.64] ;  /* 0x0000000602027981 */ /* 0x002ea2000c1e1b00 */
[----:B------:R-:W0:Y:S01]  /*00c0*/  S2UR UR5, SR_CgaCtaId ;  /* 0x00000000000579c3 */ /* 0x000e220000008800 */
[----:B------:R-:W-:Y:S01]  /*00d0*/  UMOV UR4, 0x400 ;  /* 0x0000040000047882 */ /* 0x000fe20000000000 */
[----:B------:R-:W-:Y:S01]  /*00e0*/  UISETP.GE.U32.AND UP0, UPT, UR8, 0x2, UPT ;  /* 0x000000020800788c */ /* 0x000fe2000bf06070 */
[----:B------:R-:W-:Y:S01]  /*00f0*/  ISETP.NE.AND P0, PT, R9, RZ, PT ;  /* 0x000000ff0900720c */ /* 0x000fe20003f05270 */
[----:B0-----:R-:W-:-:S06]  /*0100*/  ULEA UR4, UR5, UR4, 0x18 ;  /* 0x0000000405047291 */ /* 0x001fcc000f8ec0ff */
[----:B------:R-:W-:-:S05]  /*0110*/  LEA R7, R9, UR4, 0x3 ;  /* 0x0000000409077c11 */ /* 0x000fca000f8e18ff */
[----:B--2---:R0:W-:Y:S01]  /*0120*/  STS.64 [R7], R2 ;  /* 0x0000000207007388 */ /* 0x0041e20000000a00 */
[----:B------:R-:W-:Y:S06]  /*0130*/  BAR.SYNC.DEFER_BLOCKING 0x0 ;  /* 0x0000000000007b1d */ /* 0x000fec0000010000 */
[----:B------:R-:W-:Y:S05]  /*0140*/  BRA.U !UP0, `(.L_x_0) ;  /* 0x0000000108347547 */ /* 0x000fea000b800000 */
[----:B------:R-:W-:-:S07]  /*0150*/  IMAD.MOV.U32 R0, RZ, RZ, 0x1 ;  /* 0x00000001ff007424 */ /* 0x000fce00078e00ff */
.L_x_1:
[----:B------:R-:W-:-:S05]  /*0160*/  SHF.L.U32 R10, R0, 0x1, RZ ;  /* 0x00000001000a7819 */ /* 0x000fca00000006ff */
[----:B0-----:R-:W-:-:S05]  /*0170*/  VIADD R2, R10, 0xffffffff ;  /* 0xffffffff0a027836 */ /* 0x001fca0000000000 */
[----:B------:R-:W-:-:S13]  /*0180*/  LOP3.LUT P1, RZ, R2, R9, RZ, 0xc0, !PT ;  /* 0x0000000902ff7212 */ /* 0x000fda000782c0ff */
[----:B------:R-:W-:Y:S01]  /*0190*/  @!P1 LEA R6, R0, R7, 0x3 ;  /* 0x0000000700069211 */ /* 0x000fe200078e18ff */
[----:B------:R-:W-:Y:S01]  /*01a0*/  @!P1 LDS.64 R4, [R7] ;  /* 0x0000000007049984 */ /* 0x000fe20000000a00 */
[----:B------:R-:W-:-:S03]  /*01b0*/  IMAD.MOV.U32 R0, RZ, RZ, R10 ;  /* 0x000000ffff007224 */ /* 0x000fc600078e000a */
[----:B------:R-:W0:Y:S02]  /*01c0*/  @!P1 LDS.64 R2, [R6] ;  /* 0x0000000006029984 */ /* 0x000e240000000a00 */
[----:B0-----:R-:W-:-:S07]  /*01d0*/  @!P1 DADD R2, R2, R4 ;  /* 0x0000000002029229 */ /* 0x001fce0000000004 */
[----:B------:R1:W-:Y:S01]  /*01e0*/  @!P1 STS.64 [R7], R2 ;  /* 0x0000000207009388 */ /* 0x0003e20000000a00 */
[----:B------:R-:W-:Y:S01]  /*01f0*/  BAR.SYNC.DEFER_BLOCKING 0x0 ;  /* 0x0000000000007b1d */ /* 0x000fe20000010000 */
[----:B------:R-:W-:-:S13]  /*0200*/  ISETP.GE.U32.AND P1, PT, R10, UR8, PT ;  /* 0x000000080a007c0c */ /* 0x000fda000bf26070 */
[----:B-1----:R-:W-:Y:S05]  /*0210*/  @!P1 BRA `(.L_x_1) ;  /* 0xfffffffc00d09947 */ /* 0x002fea000383ffff */
.L_x_0:
[----:B------:R-:W-:Y:S05]  /*0220*/  @P0 EXIT ;  /* 0x000000000000094d */ /* 0x000fea0003800000 */
[----:B------:R-:W1:Y:S01]  /*0230*/  S2UR UR5, SR_CgaCtaId ;  /* 0x00000000000579c3 */ /* 0x000e620000008800 */
[----:B------:R-:W-:-:S07]  /*0240*/  UMOV UR4, 0x400 ;  /* 0x0000040000047882 */ /* 0x000fce0000000000 */
[----:B------:R-:W2:Y:S01]  /*0250*/  LDC.64 R4, c[0x0][0x388] ;  /* 0x0000e200ff047b82 */ /* 0x000ea20000000a00 */
[----:B-1----:R-:W-:Y:S01]  /*0260*/  ULEA UR4, UR5, UR4, 0x18 ;  /* 0x0000000405047291 */ /* 0x002fe2000f8ec0ff */
[----:B--2---:R-:W-:-:S08]  /*0270*/  IMAD.WIDE.U32 R4, R8, 0x8, R4 ;  /* 0x0000000808047825 */ /* 0x004fd000078e0004 */
[----:B0-----:R-:W0:Y:S04]  /*0280*/  LDS.64 R2, [UR4] ;  /* 0x00000004ff027984 */ /* 0x001e280008000a00 */
[----:B0-----:R-:W-:Y:S01]  /*0290*/  STG.E.64 desc[UR6][R4.64], R2 ;  /* 0x0000000204007986 */ /* 0x001fe2000c101b06 */
[----:B------:R-:W-:Y:S05]  /*02a0*/  EXIT ;  /* 0x000000000000794d */ /* 0x000fea0003800000 */
.L_x_2:
[----:B------:R-:W-:-:S00]  /*02b0*/  BRA `(.L_x_2) ;  /* 0xfffffffc00fc7947 */ /* 0x000fc0000383ffff */
[----:B------:R-:W-:-:S00]  /*02c0*/  NOP ;  /* 0x0000000000007918 */ /* 0x000fc00000000000 */
        /* <DEDUP_REMOVED lines=11> */
.L_x_11:


//--------------------- .text._Z14kernel_simpsonPdS_j --------------------------
	.section	.text._Z14kernel_simpsonPdS_j,"ax",@progbits
	.align	128
        .global         _Z14kernel_simpsonPdS_j
        .type           _Z14kernel_simpsonPdS_j,@function
        .size           _Z14kernel_simpsonPdS_j,(.L_x_10 - _Z14kernel_simpsonPdS_j)
        .other          _Z14kernel_simpsonPdS_j,@"STO_CUDA_ENTRY STV_DEFAULT"
_Z14kernel_simpsonPdS_j:
.text._Z14kernel_simpsonPdS_j:
[----:B------:R-:W-:Y:S01]  /*0000*/  LDC R1, c[0x0][0x37c] ;  /* 0x0000df00ff017b82 */ /* 0x000fe20000000800 */
[----:B------:R-:W0:Y:S01]  /*0010*/  S2R R0, SR_CTAID.X ;  /* 0x0000000000007919 */ /* 0x000e220000002500 */
[----:B------:R-:W0:Y:S01]  /*0020*/  LDCU UR4, c[0x0][0x360] ;  /* 0x00006c00ff0477ac */ /* 0x000e220008000800 */
[----:B------:R-:W0:Y:S02]  /*0030*/  S2R R3, SR_TID.X ;  /* 0x0000000000037919 */ /* 0x000e240000002100 */
[----:B0-----:R-:W-:-:S04]  /*0040*/  IMAD R0, R0, UR4, R3 ;  /* 0x0000000400007c24 */ /* 0x001fc8000f8e0203 */
[----:B------:R-:W-:-:S05]  /*0050*/  VIADD R0, R0, 0xffffffff ;  /* 0xffffffff00007836 */ /* 0x000fca0000000000 */
[----:B------:R-:W-:-:S13]  /*0060*/  ISETP.GE.AND P0, PT, R0, 0x1, PT ;  /* 0x000000010000780c */ /* 0x000fda0003f06270 */
[----:B------:R-:W-:Y:S05]  /*0070*/  @!P0 EXIT ;  /* 0x000000000000894d */ /* 0x000fea0003800000 */
[----:B------:R-:W0:Y:S01]  /*0080*/  I2F.F64.U32 R4, R0 ;  /* 0x0000000000047312 */ /* 0x000e220000201800 */
[----:B------:R-:W1:Y:S01]  /*0090*/  LDCU.64 UR4, c[0x0][0x358] ;  /* 0x00006b00ff0477ac */ /* 0x000e620008000a00 */
[----:B------:R-:W-:Y:S06]  /*00a0*/  BSSY.RECONVERGENT B0, `(.L_x_3) ;  /* 0x000000e000007945 */ /* 0x000fec0003800200 */
[----:B0-----:R-:W0:Y:S01]  /*00b0*/  MUFU.RCP64H R3, R5 ;  /* 0x0000000500037308 */ /* 0x001e220000001800 */
[----:B------:R-:W-:-:S05]  /*00c0*/  VIADD R2, R5, 0x300402 ;  /* 0x0030040205027836 */ /* 0x000fca0000000000 */
[----:B------:R-:W-:Y:S01]  /*00d0*/  FSETP.GEU.AND P0, PT, |R2|, 5.8789094863358348022e-39, PT ;  /* 0x004004020200780b */ /* 0x000fe20003f0e200 */
[----:B0-----:R-:W-:-:S08]  /*00e0*/  DFMA R6, -R4, R2, 1 ;  /* 0x3ff000000406742b */ /* 0x001fd00000000102 */
[----:B------:R-:W-:-:S08]  /*00f0*/  DFMA R6, R6, R6, R6 ;  /* 0x000000060606722b */ /* 0x000fd00000000006 */
[----:B------:R-:W-:-:S08]  /*0100*/  DFMA R6, R2, R6, R2 ;  /* 0x000000060206722b */ /* 0x000fd00000000002 */
[----:B------:R-:W-:-:S08]  /*0110*/  DFMA R8, -R4, R6, 1 ;  /* 0x3ff000000408742b */ /* 0x000fd00000000106 */
[----:B------:R-:W-:Y:S01]  /*0120*/  DFMA R6, R6, R8, R6 ;  /* 0x000000080606722b */ /* 0x000fe20000000006 */
[----:B-1----:R-:W-:Y:S10]  /*0130*/  @P0 BRA `(.L_x_4) ;  /* 0x0000000000100947 */ /* 0x002ff40003800000 */
[----:B------:R-:W-:-:S05]  /*0140*/  LOP3.LUT R2, R5, 0x7fffffff, RZ, 0xc0, !PT ;  /* 0x7fffffff05027812 */ /* 0x000fca00078ec0ff */
[----:B------:R-:W-:Y:S01]  /*0150*/  VIADD R8, R2, 0xfff00000 ;  /* 0xfff0000002087836 */ /* 0x000fe20000000000 */
[----:B------:R-:W-:-:S07]  /*0160*/  MOV R2, 0x180 ;  /* 0x0000018000027802 */ /* 0x000fce0000000f00 */
[----:B------:R-:W-:Y:S05]  /*0170*/  CALL.REL.NOINC `($__internal_0_$__cuda_sm20_dblrcp_rn_slowpath_v3) ;  /* 0x0000000000147944 */ /* 0x000fea0003c00000 */
.L_x_4:
[----:B------:R-:W-:Y:S05]  /*0180*/  BSYNC.RECONVERGENT B0 ;  /* 0x0000000000007941 */ /* 0x000fea0003800200 */
.L_x_3:
[----:B------:R-:W0:Y:S02]  /*0190*/  LDC.64 R2, c[0x0][0x388] ;  /* 0x0000e200ff027b82 */ /* 0x000e240000000a00 */
[----:B0-----:R-:W-:-:S05]  /*01a0*/  IMAD.WIDE.U32 R2, R0, 0x8, R2 ;  /* 0x0000000800027825 */ /* 0x001fca00078e0002 */
[----:B------:R-:W-:Y:S01]  /*01b0*/  STG.E.64 desc[UR4][R2.64], R6 ;  /* 0x0000000602007986 */ /* 0x000fe2000c101b04 */
[----:B------:R-:W-:Y:S05]  /*01c0*/  EXIT ;  /* 0x000000000000794d */ /* 0x000fea0003800000 */
        .weak           $__internal_0_$__cuda_sm20_dblrcp_rn_slowpath_v3
        .type           $__internal_0_$__cuda_sm20_dblrcp_rn_slowpath_v3,@function
        .size           $__internal_0_$__cuda_sm20_dblrcp_rn_slowpath_v3,(.L_x_10 - $__internal_0_$__cuda_sm20_dblrcp_rn_slowpath_v3)
$__internal_0_$__cuda_sm20_dblrcp_rn_slowpath_v3:
[----:B------:R-:W-:Y:S01]  /*01d0*/  DSETP.GTU.AND P0, PT, |R4|, +INF , PT ;  /* 0x7ff000000400742a */ /* 0x000fe20003f0c200 */
[----:B------:R-:W-:-:S13]  /*01e0*/  BSSY.RECONVERGENT B1, `(.L_x_5) ;  /* 0x0000023000017945 */ /* 0x000fda0003800200 */
[----:B------:R-:W-:Y:S05]  /*01f0*/  @P0 BRA `(.L_x_6) ;  /* 0x00000000007c0947 */ /* 0x000fea0003800000 */
[----:B------:R-:W-:-:S04]  /*0200*/  LOP3.LUT R3, R5, 0x7fffffff, RZ, 0xc0, !PT ;  /* 0x7fffffff05037812 */ /* 0x000fc800078ec0ff */
[----:B------:R-:W-:-:S04]  /*0210*/  IADD3 R6, PT, PT, R3, -0x1, RZ ;  /* 0xffffffff03067810 */ /* 0x000fc80007ffe0ff */
[----:B------:R-:W-:-:S13]  /*0220*/  ISETP.GE.U32.AND P0, PT, R6, 0x7fefffff, PT ;  /* 0x7fefffff0600780c */ /* 0x000fda0003f06070 */
[----:B------:R-:W-:Y:S01]  /*0230*/  @P0 LOP3.LUT R7, R5, 0x7ff00000, RZ, 0x3c, !PT ;  /* 0x7ff0000005070812 */ /* 0x000fe200078e3cff */
[----:B------:R-:W-:Y:S01]  /*0240*/  @P0 IMAD.MOV.U32 R6, RZ, RZ, RZ ;  /* 0x000000ffff060224 */ /* 0x000fe200078e00ff */
[----:B------:R-:W-:Y:S06]  /*0250*/  @P0 BRA `(.L_x_7) ;  /* 0x00000000006c0947 */ /* 0x000fec0003800000 */
[----:B------:R-:W-:-:S13]  /*0260*/  ISETP.GE.U32.AND P0, PT, R3, 0x1000001, PT ;  /* 0x010000010300780c */ /* 0x000fda0003f06070 */
[----:B------:R-:W-:Y:S05]  /*0270*/  @!P0 BRA `(.L_x_8) ;  /* 0x0000000000348947 */ /* 0x000fea0003800000 */
[----:B------:R-:W-:Y:S01]  /*0280*/  VIADD R7, R5, 0xc0200000 ;  /* 0xc020000005077836 */ /* 0x000fe20000000000 */
[----:B------:R-:W-:-:S03]  /*0290*/  MOV R6, R4 ;  /* 0x0000000400067202 */ /* 0x000fc60000000f00 */
[----:B------:R-:W0:Y:S03]  /*02a0*/  MUFU.RCP64H R9, R7 ;  /* 0x0000000700097308 */ /* 0x000e260000001800 */
[----:B0-----:R-:W-:-:S08]  /*02b0*/  DFMA R10, -R6, R8, 1 ;  /* 0x3ff00000060a742b */ /* 0x001fd00000000108 */
[----:B------:R-:W-:-:S08]  /*02c0*/  DFMA R10, R10, R10, R10 ;  /* 0x0000000a0a0a722b */ /* 0x000fd0000000000a */
[----:B------:R-:W-:-:S08]  /*02d0*/  DFMA R10, R8, R10, R8 ;  /* 0x0000000a080a722b */ /* 0x000fd00000000008 */
[----:B------:R-:W-:-:S08]  /*02e0*/  DFMA R8, -R6, R10, 1 ;  /* 0x3ff000000608742b */ /* 0x000fd0000000010a */
[----:B------:R-:W-:-:S08]  /*02f0*/  DFMA R8, R10, R8, R10 ;  /* 0x000000080a08722b */ /* 0x000fd0000000000a */
[----:B------:R-:W-:-:S08]  /*0300*/  DMUL R8, R8, 2.2250738585072013831e-308 ;  /* 0x0010000008087828 */ /* 0x000fd00000000000 */
[----:B------:R-:W-:-:S08]  /*0310*/  DFMA R4, -R4, R8, 1 ;  /* 0x3ff000000404742b */ /* 0x000fd00000000108 */
[----:B------:R-:W-:-:S08]  /*0320*/  DFMA R4, R4, R4, R4 ;  /* 0x000000040404722b */ /* 0x000fd00000000004 */
[----:B------:R-:W-:Y:S01]  /*0330*/  DFMA R6, R8, R4, R8 ;  /* 0x000000040806722b */ /* 0x000fe20000000008 */
[----:B------:R-:W-:Y:S10]  /*0340*/  BRA `(.L_x_7) ;  /* 0x0000000000307947 */ /* 0x000ff40003800000 */
.L_x_8:
[----:B------:R-:W-:Y:S01]  /*0350*/  DMUL R4, R4, 8.11296384146066816958e+31 ;  /* 0x4690000004047828 */ /* 0x000fe20000000000 */
[----:B------:R-:W-:-:S05]  /*0360*/  IMAD.MOV.U32 R6, RZ, RZ, R8 ;  /* 0x000000ffff067224 */ /* 0x000fca00078e0008 */
[----:B------:R-:W0:Y:S02]  /*0370*/  MUFU.RCP64H R7, R5 ;  /* 0x0000000500077308 */ /* 0x000e240000001800 */
[----:B0-----:R-:W-:-:S08]  /*0380*/  DFMA R8, -R4, R6, 1 ;  /* 0x3ff000000408742b */ /* 0x001fd00000000106 */
[----:B------:R-:W-:-:S08]  /*0390*/  DFMA R8, R8, R8, R8 ;  /* 0x000000080808722b */ /* 0x000fd00000000008 */
[----:B------:R-:W-:-:S08]  /*03a0*/  DFMA R8, R6, R8, R6 ;  /* 0x000000080608722b */ /* 0x000fd00000000006 */
[----:B------:R-:W-:-:S08]  /*03b0*/  DFMA R6, -R4, R8, 1 ;  /* 0x3ff000000406742b */ /* 0x000fd00000000108 */
[----:B------:R-:W-:-:S08]  /*03c0*/  DFMA R6, R8, R6, R8 ;  /* 0x000000060806722b */ /* 0x000fd00000000008 */
[----:B------:R-:W-:Y:S01]  /*03d0*/  DMUL R6, R6, 8.11296384146066816958e+31 ;  /* 0x4690000006067828 */ /* 0x000fe20000000000 */
[----:B------:R-:W-:Y:S10]  /*03e0*/  BRA `(.L_x_7) ;  /* 0x0000000000087947 */ /* 0x000ff40003800000 */
.L_x_6:
[----:B------:R-:W-:Y:S01]  /*03f0*/  LOP3.LUT R7, R5, 0x80000, RZ, 0xfc, !PT ;  /* 0x0008000005077812 */ /* 0x000fe200078efcff */
[----:B------:R-:W-:-:S07]  /*0400*/  IMAD.MOV.U32 R6, RZ, RZ, R4 ;  /* 0x000000ffff067224 */ /* 0x000fce00078e0004 */
.L_x_7:
[----:B------:R-:W-:Y:S05]  /*0410*/  BSYNC.RECONVERGENT B1 ;  /* 0x0000000000017941 */ /* 0x000fea0003800200 */
.L_x_5:
[----:B------:R-:W-:-:S04]  /*0420*/  MOV R3, 0x0 ;  /* 0x0000000000037802 */ /* 0x000fc80000000f00 */
[----:B------:R-:W-:Y:S05]  /*0430*/  RET.REL.NODEC R2 `(_Z14kernel_simpsonPdS_j) ;  /* 0xfffffff802f07950 */ /* 0x000fea0003c3ffff */
.L_x_9:
        /* <DEDUP_REMOVED lines=12> */
.L_x_10:


//--------------------- .nv.global.init           --------------------------
	.section	.nv.global.init,"aw",@progbits
	.align	4
.nv.global.init:
	.type		mrg32k3aM1SubSeq,@object
	.size		mrg32k3aM1SubSeq,(mrg32k3aM2SubSeq - mrg32k3aM1SubSeq)
mrg32k3aM1SubSeq:
        /*0000*/ 	.byte	0x0b, 0xcc, 0xee, 0x04, 0x73, 0x29, 0x8b, 0x6f, 0xf6, 0x53, 0x03, 0xf6, 0x23, 0xf6, 0xea, 0xda
        /* <DEDUP_REMOVED lines=125> */
	.type		mrg32k3aM2SubSeq,@object
	.size		mrg32k3aM2SubSeq,(mrg32k3aM1 - mrg32k3aM2SubSeq)
mrg32k3aM2SubSeq:
        /* <DEDUP_REMOVED lines=126> */
	.type		mrg32k3aM1,@object
	.size		mrg32k3aM1,(mrg32k3aM1Seq - mrg32k3aM1)
mrg32k3aM1:
        /* <DEDUP_REMOVED lines=144> */
	.type		mrg32k3aM1Seq,@object
	.size		mrg32k3aM1Seq,(mrg32k3aM2 - mrg32k3aM1Seq)
mrg32k3aM1Seq:
        /* <DEDUP_REMOVED lines=144> */
	.type		mrg32k3aM2,@object
	.size		mrg32k3aM2,(mrg32k3aM2Seq - mrg32k3aM2)
mrg32k3aM2:
        /* <DEDUP_REMOVED lines=144> */
	.type		mrg32k3aM2Seq,@object
	.size		mrg32k3aM2Seq,(precalc_xorwow_matrix - mrg32k3aM2Seq)
mrg32k3aM2Seq:
        /* <DEDUP_REMOVED lines=144> */
	.type		precalc_xorwow_matrix,@object
	.size		precalc_xorwow_matrix,(precalc_xorwow_offset_matrix - precalc_xorwow_matrix)
precalc_xorwow_matrix:
        /* <DEDUP_REMOVED lines=6400> */
	.type		precalc_xorwow_offset_matrix,@object
	.size		precalc_xorwow_offset_matrix,(.L_1 - precalc_xorwow_offset_matrix)
precalc_xorwow_offset_matrix:
        /* <DEDUP_REMOVED lines=6400> */
.L_1:


//--------------------- .nv.shared._Z6reducePdS_j --------------------------
	.section	.nv.shared._Z6reducePdS_j,"aw",@nobits
	.sectionflags	@""
	.align	8
.nv.shared._Z6reducePdS_j:
	.zero		9216


//--------------------- .nv.shared.reserved.0     --------------------------
	.section	.nv.shared.reserved.0,"aw",@nobits
	.weak		__nv_reservedSMEM_offset_0_alias
	.size		__nv_reservedSMEM_offset_0_alias, 0, 64
	.other		__nv_reservedSMEM_offset_0_alias,@"STO_CUDA_RESERVED_SHARED STV_DEFAULT"
__nv_reservedSMEM_offset_0_alias:
	.zero		0
	.zero		64


//--------------------- .nv.constant0._Z6reducePdS_j --------------------------
	.section	.nv.constant0._Z6reducePdS_j,"a",@progbits
	.sectionflags	@""
	.align	4
.nv.constant0._Z6reducePdS_j:
	.zero		916


//--------------------- .nv.constant0._Z14kernel_simpsonPdS_j --------------------------
	.section	.nv.constant0._Z14kernel_simpsonPdS_j,"a",@progbits
	.sectionflags	@""
	.align	4
.nv.constant0._Z14kernel_simpsonPdS_j:
	.zero		916


//--------------------- SYMBOLS --------------------------

	.type		.nv.reservedSmem.offset0,@object
	.size		.nv.reservedSmem.offset0,0x4
	.type		.nv.reservedSmem.cap,@object
	.size		.nv.reservedSmem.cap,0x4
